	.headerflags	@"EF_CUDA_TEXMODE_UNIFIED EF_CUDA_64BIT_ADDRESS EF_CUDA_ACCELERATORS EF_CUDA_SM90 EF_CUDA_VIRTUAL_SM(EF_CUDA_SM90)"
	.elftype	@"ET_EXEC"


//--------------------- .nv.info                  --------------------------
	.section	.nv.info,"",@"SHT_CUDA_INFO"
	.align	4


	//----- nvinfo : EIATTR_REGCOUNT
	.align		4
        /*0000*/ 	.byte	0x04, 0x2f
        /*0002*/ 	.short	(.L_1 - .L_0)
	.align		4
.L_0:
        /*0004*/ 	.word	index@(triton_poi_fused_view_27)
        /*0008*/ 	.word	0x0000000e


	//----- nvinfo : EIATTR_MIN_STACK_SIZE
	.align		4
.L_1:
        /*000c*/ 	.byte	0x04, 0x12
        /*000e*/ 	.short	(.L_3 - .L_2)
	.align		4
.L_2:
        /*0010*/ 	.word	index@(triton_poi_fused_view_27)
        /*0014*/ 	.word	0x00000000


	//----- nvinfo : EIATTR_FRAME_SIZE
	.align		4
.L_3:
        /*0018*/ 	.byte	0x04, 0x11
        /*001a*/ 	.short	(.L_5 - .L_4)
	.align		4
.L_4:
        /*001c*/ 	.word	index@(triton_poi_fused_view_27)
        /*0020*/ 	.word	0x00000000


	//----- nvinfo : EIATTR_MIN_STACK_SIZE
	.align		4
.L_5:
        /*0024*/ 	.byte	0x04, 0x12
        /*0026*/ 	.short	(.L_7 - .L_6)
	.align		4
.L_6:
        /*0028*/ 	.word	index@(triton_poi_fused_view_27)
        /*002c*/ 	.word	0x00000000
.L_7:


//--------------------- .nv.info.triton_poi_fused_view_27 --------------------------
	.section	.nv.info.triton_poi_fused_view_27,"",@"SHT_CUDA_INFO"
	.sectionflags	@""
	.align	4


	//----- nvinfo : EIATTR_CUDA_API_VERSION
	.align		4
        /*0000*/ 	.byte	0x04, 0x37
        /*0002*/ 	.short	(.L_9 - .L_8)
.L_8:
        /*0004*/ 	.word	0x0000007c


	//----- nvinfo : EIATTR_KPARAM_INFO
	.align		4
.L_9:
        /*0008*/ 	.byte	0x04, 0x17
        /*000a*/ 	.short	(.L_11 - .L_10)
.L_10:
        /*000c*/ 	.word	0x00000000
        /*0010*/ 	.short	0x0002
        /*0012*/ 	.short	0x0010
        /*0014*/ 	.byte	0x00, 0xf0, 0x11, 0x00


	//----- nvinfo : EIATTR_KPARAM_INFO
	.align		4
.L_11:
        /*0018*/ 	.byte	0x04, 0x17
        /*001a*/ 	.short	(.L_13 - .L_12)
.L_12:
        /*001c*/ 	.word	0x00000000
        /*0020*/ 	.short	0x0001
        /*0022*/ 	.short	0x0008
        /*0024*/ 	.byte	0x00, 0xf4, 0x21, 0x00


	//----- nvinfo : EIATTR_KPARAM_INFO
	.align		4
.L_13:
        /*0028*/ 	.byte	0x04, 0x17
        /*002a*/ 	.short	(.L_15 - .L_14)
.L_14:
        /*002c*/ 	.word	0x00000000
        /*0030*/ 	.short	0x0000
        /*0032*/ 	.short	0x0000
        /*0034*/ 	.byte	0x00, 0xf4, 0x21, 0x00


	//----- nvinfo : EIATTR_SPARSE_MMA_MASK
	.align		4
.L_15:
        /*0038*/ 	.byte	0x03, 0x50
        /*003a*/ 	.short	0x0000


	//----- nvinfo : EIATTR_MAXREG_COUNT
	.align		4
        /*003c*/ 	.byte	0x03, 0x1b
        /*003e*/ 	.short	0x00ff


	//----- nvinfo : EIATTR_EXIT_INSTR_OFFSETS
	.align		4
        /*0040*/ 	.byte	0x04, 0x1c
        /*0042*/ 	.short	(.L_17 - .L_16)


	//   ....[0]....
.L_16:
        /*0044*/ 	.word	0x00000360


	//----- nvinfo : EIATTR_REQNTID
	.align		4
.L_17:
        /*0048*/ 	.byte	0x04, 0x10
        /*004a*/ 	.short	(.L_19 - .L_18)
.L_18:
        /*004c*/ 	.word	0x00000080
        /*0050*/ 	.word	0x00000001
        /*0054*/ 	.word	0x00000001


	//----- nvinfo : EIATTR_CBANK_PARAM_SIZE
	.align		4
.L_19:
        /*0058*/ 	.byte	0x03, 0x19
        /*005a*/ 	.short	0x0014


	//----- nvinfo : EIATTR_PARAM_CBANK
	.align		4
        /*005c*/ 	.byte	0x04, 0x0a
        /*005e*/ 	.short	(.L_21 - .L_20)
	.align		4
.L_20:
        /*0060*/ 	.word	index@(.nv.constant0.triton_poi_fused_view_27)
        /*0064*/ 	.short	0x0210
        /*0066*/ 	.short	0x0014


	//----- nvinfo : EIATTR_SW_WAR
	.align		4
.L_21:
        /*0068*/ 	.byte	0x04, 0x36
        /*006a*/ 	.short	(.L_23 - .L_22)
.L_22:
        /*006c*/ 	.word	0x00000008
.L_23:


//--------------------- .nv.callgraph             --------------------------
	.section	.nv.callgraph,"",@"SHT_CUDA_CALLGRAPH"
	.align	4
	.sectionentsize	8
	.align		4
        /*0000*/ 	.word	0x00000000
	.align		4
        /*0004*/ 	.word	0xffffffff
	.align		4
        /*0008*/ 	.word	0x00000000
	.align		4
        /*000c*/ 	.word	0xfffffffe
	.align		4
        /*0010*/ 	.word	0x00000000
	.align		4
        /*0014*/ 	.word	0xfffffffd
	.align		4
        /*0018*/ 	.word	0x00000000
	.align		4
        /*001c*/ 	.word	0xfffffffc


//--------------------- .text.triton_poi_fused_view_27 --------------------------
	.section	.text.triton_poi_fused_view_27,"ax",@progbits
	.align	128
        .global         triton_poi_fused_view_27
        .type           triton_poi_fused_view_27,@function
        .size           triton_poi_fused_view_27,(.L_x_1 - triton_poi_fused_view_27)
        .other          triton_poi_fused_view_27,@"STO_CUDA_ENTRY STV_DEFAULT"
triton_poi_fused_view_27:
.text.triton_poi_fused_view_27:
[----:B------:R-:W-:Y:S01]  /*0000*/  LDC R1, c[0x0][0x28] ;  /* 0x00000a00ff017b82 */ /* 0x000fe20000000800 */
[----:B------:R-:W1:Y:S01]  /*0010*/  S2R R0, SR_TID.X ;  /* 0x0000000000007919 */ /* 0x000e620000002100 */
[----:B------:R-:W-:Y:S01]  /*0020*/  ULDC.64 UR4, c[0x0][0x208] ;  /* 0x0000820000047ab9 */ /* 0x000fe20000000a00 */
[----:B------:R-:W2:Y:S01]  /*0030*/  S2R R3, SR_CTAID.X ;  /* 0x0000000000037919 */ /* 0x000ea20000002500 */
[----:B-1----:R-:W-:Y:S01]  /*0040*/  IMAD.SHL.U32 R0, R0, 0x2, RZ ;  /* 0x0000000200007824 */ /* 0x002fe200078e00ff */
[----:B--2---:R-:W-:-:S04]  /*0050*/  SHF.R.S32.HI R7, RZ, 0x17, R3 ;  /* 0x00000017ff077819 */ /* 0x004fc80000011403 */
[----:B------:R-:W-:Y:S02]  /*0060*/  LOP3.LUT R0, R0, 0xfe, RZ, 0xc0, !PT ;  /* 0x000000fe00007812 */ /* 0x000fe400078ec0ff */
[----:B------:R-:W-:-:S03]  /*0070*/  SGXT R7, R7, 0x1 ;  /* 0x000000010707781a */ /* 0x000fc60000000200 */
[----:B------:R-:W-:-:S04]  /*0080*/  IMAD R0, R3, 0x100, R0 ;  /* 0x0000010003007824 */ /* 0x000fc800078e0200 */
[----:B------:R-:W-:Y:S01]  /*0090*/  VIADD R2, R0, 0x1 ;  /* 0x0000000100027836 */ /* 0x000fe20000000000 */
[----:B------:R-:W-:-:S04]  /*00a0*/  SHF.R.S32.HI R5, RZ, 0x1f, R0 ;  /* 0x0000001fff057819 */ /* 0x000fc80000011400 */
[----:B------:R-:W-:Y:S02]  /*00b0*/  LEA.HI R7, R7, R2, RZ, 0x8 ;  /* 0x0000000207077211 */ /* 0x000fe400078f40ff */
[----:B------:R-:W-:Y:S02]  /*00c0*/  LEA.HI R3, R5, R0, RZ, 0x8 ;  /* 0x0000000005037211 */ /* 0x000fe400078f40ff */
[----:B------:R-:W-:Y:S02]  /*00d0*/  LOP3.LUT R7, R7, 0xff00, RZ, 0xc0, !PT ;  /* 0x0000ff0007077812 */ /* 0x000fe400078ec0ff */
[----:B------:R-:W-:-:S03]  /*00e0*/  LOP3.LUT R3, R3, 0xff00, RZ, 0xc0, !PT ;  /* 0x0000ff0003037812 */ /* 0x000fc600078ec0ff */
[----:B------:R-:W-:Y:S02]  /*00f0*/  IMAD.IADD R7, R2, 0x1, -R7 ;  /* 0x0000000102077824 */ /* 0x000fe400078e0a07 */
[----:B------:R-:W-:-:S03]  /*0100*/  IMAD.IADD R4, R0, 0x1, -R3 ;  /* 0x0000000100047824 */ /* 0x000fc600078e0a03 */
[----:B------:R-:W-:Y:S02]  /*0110*/  PRMT R3, R7, 0x9910, RZ ;  /* 0x0000991007037816 */ /* 0x000fe400000000ff */
[----:B------:R-:W-:Y:S02]  /*0120*/  PRMT R2, R4, 0x9910, RZ ;  /* 0x0000991004027816 */ /* 0x000fe400000000ff */
[----:B------:R-:W-:Y:S02]  /*0130*/  SHF.R.S32.HI R3, RZ, 0xf, R3 ;  /* 0x0000000fff037819 */ /* 0x000fe40000011403 */
[----:B------:R-:W-:Y:S02]  /*0140*/  SHF.R.S32.HI R2, RZ, 0xf, R2 ;  /* 0x0000000fff027819 */ /* 0x000fe40000011402 */
[----:B------:R-:W-:Y:S02]  /*0150*/  LOP3.LUT R6, R3, 0xffff, RZ, 0xc0, !PT ;  /* 0x0000ffff03067812 */ /* 0x000fe400078ec0ff */
[----:B------:R-:W-:-:S02]  /*0160*/  LOP3.LUT R9, R2, 0xffff, RZ, 0xc0, !PT ;  /* 0x0000ffff02097812 */ /* 0x000fc400078ec0ff */
[----:B------:R-:W-:Y:S02]  /*0170*/  LEA.HI R3, R6, R7, RZ, 0x12 ;  /* 0x0000000706037211 */ /* 0x000fe400078f90ff */
[----:B------:R-:W-:Y:S02]  /*0180*/  LEA.HI R2, R9, R4, RZ, 0x12 ;  /* 0x0000000409027211 */ /* 0x000fe400078f90ff */
[----:B------:R-:W-:Y:S02]  /*0190*/  LOP3.LUT R8, R3, 0xfffc, RZ, 0xc0, !PT ;  /* 0x0000fffc03087812 */ /* 0x000fe400078ec0ff */
[----:B------:R-:W-:Y:S02]  /*01a0*/  LOP3.LUT R6, R2, 0xfffc, RZ, 0xc0, !PT ;  /* 0x0000fffc02067812 */ /* 0x000fe400078ec0ff */
[----:B------:R-:W-:Y:S01]  /*01b0*/  LEA.HI R9, R5, R0, RZ, 0x2 ;  /* 0x0000000005097211 */ /* 0x000fe200078f10ff */
[----:B------:R-:W-:Y:S01]  /*01c0*/  IMAD.MOV R8, RZ, RZ, -R8 ;  /* 0x000000ffff087224 */ /* 0x000fe200078e0a08 */
[----:B------:R-:W1:Y:S01]  /*01d0*/  LDC.64 R2, c[0x0][0x210] ;  /* 0x00008400ff027b82 */ /* 0x000e620000000a00 */
[----:B------:R-:W-:Y:S01]  /*01e0*/  IMAD.MOV R11, RZ, RZ, -R6 ;  /* 0x000000ffff0b7224 */ /* 0x000fe200078e0a06 */
[----:B------:R-:W-:-:S02]  /*01f0*/  SHF.R.S32.HI R6, RZ, 0x2, R9 ;  /* 0x00000002ff067819 */ /* 0x000fc40000011409 */
[----:B------:R-:W-:Y:S02]  /*0200*/  PRMT R8, R8, 0x7710, RZ ;  /* 0x0000771008087816 */ /* 0x000fe400000000ff */
[----:B------:R-:W-:Y:S02]  /*0210*/  SHF.R.S32.HI R9, RZ, 0x1f, R9 ;  /* 0x0000001fff097819 */ /* 0x000fe40000011409 */
[----:B------:R-:W-:Y:S01]  /*0220*/  PRMT R11, R11, 0x7710, RZ ;  /* 0x000077100b0b7816 */ /* 0x000fe200000000ff */
[----:B------:R-:W-:Y:S01]  /*0230*/  IMAD.IADD R7, R7, 0x1, R8 ;  /* 0x0000000107077824 */ /* 0x000fe200078e0208 */
[----:B------:R-:W-:Y:S02]  /*0240*/  LEA.HI R5, R5, R0, RZ, 0xa ;  /* 0x0000000005057211 */ /* 0x000fe400078f50ff */
[----:B------:R-:W-:Y:S01]  /*0250*/  LEA.HI R9, R9, R6, RZ, 0x8 ;  /* 0x0000000609097211 */ /* 0x000fe200078f40ff */
[----:B------:R-:W-:Y:S01]  /*0260*/  IMAD.IADD R4, R4, 0x1, R11 ;  /* 0x0000000104047824 */ /* 0x000fe200078e020b */
[----:B------:R-:W-:-:S02]  /*0270*/  LOP3.LUT R5, R5, 0xfffffc00, RZ, 0xc0, !PT ;  /* 0xfffffc0005057812 */ /* 0x000fc400078ec0ff */
[----:B------:R-:W-:Y:S02]  /*0280*/  LOP3.LUT R9, R9, 0xffffff00, RZ, 0xc0, !PT ;  /* 0xffffff0009097812 */ /* 0x000fe400078ec0ff */
[----:B------:R-:W-:Y:S02]  /*0290*/  PRMT R7, R7, 0x9910, RZ ;  /* 0x0000991007077816 */ /* 0x000fe400000000ff */
[----:B------:R-:W-:Y:S02]  /*02a0*/  PRMT R4, R4, 0x9910, RZ ;  /* 0x0000991004047816 */ /* 0x000fe400000000ff */
[----:B------:R-:W-:Y:S01]  /*02b0*/  IADD3 R5, R5, R6, -R9 ;  /* 0x0000000605057210 */ /* 0x000fe20007ffe809 */
[----:B------:R-:W-:-:S04]  /*02c0*/  IMAD.MOV.U32 R6, RZ, RZ, R7 ;  /* 0x000000ffff067224 */ /* 0x000fc800078e0007 */
[--C-:B------:R-:W-:Y:S02]  /*02d0*/  IMAD R7, R4, 0x100, R5.reuse ;  /* 0x0000010004077824 */ /* 0x100fe400078e0205 */
[----:B------:R-:W-:Y:S02]  /*02e0*/  IMAD R9, R6, 0x100, R5 ;  /* 0x0000010006097824 */ /* 0x000fe400078e0205 */
[--C-:B-1----:R-:W-:Y:S02]  /*02f0*/  IMAD.WIDE R4, R7, 0x4, R2.reuse ;  /* 0x0000000407047825 */ /* 0x102fe400078e0202 */
[----:B------:R-:W1:Y:S02]  /*0300*/  LDC.64 R6, c[0x0][0x218] ;  /* 0x00008600ff067b82 */ /* 0x000e640000000a00 */
[----:B------:R-:W-:Y:S01]  /*0310*/  IMAD.WIDE R2, R9, 0x4, R2 ;  /* 0x0000000409027825 */ /* 0x000fe200078e0202 */
[----:B------:R-:W2:Y:S04]  /*0320*/  LDG.E.EL R8, desc[UR4][R4.64] ;  /* 0x0000000404087981 */ /* 0x000ea8000c2e1900 */
[----:B------:R-:W2:Y:S01]  /*0330*/  LDG.E.EL R9, desc[UR4][R2.64] ;  /* 0x0000000402097981 */ /* 0x000ea2000c2e1900 */
[----:B-1----:R-:W-:-:S05]  /*0340*/  IMAD.WIDE R6, R0, 0x4, R6 ;  /* 0x0000000400067825 */ /* 0x002fca00078e0206 */
[----:B--2---:R-:W-:Y:S01]  /*0350*/  STG.E.64 desc[UR4][R6.64], R8 ;  /* 0x0000000806007986 */ /* 0x004fe2000c101b04 */
[----:B------:R-:W-:Y:S05]  /*0360*/  EXIT ;  /* 0x000000000000794d */ /* 0x000fea0003800000 */
.L_x_0:
[----:B------:R-:W-:-:S00]  /*0370*/  BRA `(.L_x_0) ;  /* 0xfffffffc00fc7947 */ /* 0x000fc0000383ffff */
[----:B------:R-:W-:-:S00]  /*0380*/  NOP ;  /* 0x0000000000007918 */ /* 0x000fc00000000000 */
[----:B------:R-:W-:-:S00]  /*0390*/  NOP ;  /* 0x0000000000007918 */ /* 0x000fc00000000000 */
[----:B------:R-:W-:-:S00]  /*03a0*/  NOP ;  /* 0x0000000000007918 */ /* 0x000fc00000000000 */
[----:B------:R-:W-:-:S00]  /*03b0*/  NOP ;  /* 0x0000000000007918 */ /* 0x000fc00000000000 */
[----:B------:R-:W-:-:S00]  /*03c0*/  NOP ;  /* 0x0000000000007918 */ /* 0x000fc00000000000 */
[----:B------:R-:W-:-:S00]  /*03d0*/  NOP ;  /* 0x0000000000007918 */ /* 0x000fc00000000000 */
[----:B------:R-:W-:-:S00]  /*03e0*/  NOP ;  /* 0x0000000000007918 */ /* 0x000fc00000000000 */
[----:B------:R-:W-:-:S00]  /*03f0*/  NOP ;  /* 0x0000000000007918 */ /* 0x000fc00000000000 */
.L_x_1:


//--------------------- .nv.constant0.triton_poi_fused_view_27 --------------------------
	.section	.nv.constant0.triton_poi_fused_view_27,"a",@progbits
	.sectionflags	@""
	.align	4
.nv.constant0.triton_poi_fused_view_27:
	.zero		548
